//
// Generated by NVIDIA NVVM Compiler
//
// Compiler Build ID: CL-36424714
// Cuda compilation tools, release 13.0, V13.0.88
// Based on NVVM 20.0.0
//

.version 9.0
.target sm_100
.address_size 64

	// .globl	_Z10MatMultGPUPfS_S_i

.visible .entry _Z10MatMultGPUPfS_S_i(
	.param .u64 .ptr .align 1 _Z10MatMultGPUPfS_S_i_param_0,
	.param .u64 .ptr .align 1 _Z10MatMultGPUPfS_S_i_param_1,
	.param .u64 .ptr .align 1 _Z10MatMultGPUPfS_S_i_param_2,
	.param .u32 _Z10MatMultGPUPfS_S_i_param_3
)
{
	.reg .pred 	%p<10>;
	.reg .b32 	%r<50>;
	.reg .b32 	%f<68>;
	.reg .b64 	%rd<52>;

	ld.param.u64 	%rd10, [_Z10MatMultGPUPfS_S_i_param_0];
	ld.param.u64 	%rd11, [_Z10MatMultGPUPfS_S_i_param_1];
	ld.param.u32 	%r21, [_Z10MatMultGPUPfS_S_i_param_3];
	cvta.to.global.u64 	%rd1, %rd11;
	cvta.to.global.u64 	%rd2, %rd10;
	mov.u32 	%r22, %ntid.y;
	mov.u32 	%r23, %ctaid.y;
	mul.lo.s32 	%r24, %r23, %r22;
	mov.u32 	%r25, %tid.y;
	mul.lo.s32 	%r1, %r21, %r25;
	mad.lo.s32 	%r2, %r24, %r21, %r1;
	mov.u32 	%r26, %ntid.x;
	mov.u32 	%r3, %ctaid.x;
	mov.u32 	%r4, %tid.x;
	mad.lo.s32 	%r5, %r26, %r3, %r4;
	setp.lt.s32 	%p1, %r21, 1;
	mov.f32 	%f67, 0f00000000;
	@%p1 bra 	$L__BB0_12;
	and.b32  	%r6, %r21, 7;
	setp.lt.u32 	%p2, %r21, 8;
	mov.f32 	%f67, 0f00000000;
	mov.b32 	%r48, 0;
	@%p2 bra 	$L__BB0_4;
	and.b32  	%r48, %r21, 2147483640;
	neg.s32 	%r46, %r48;
	mul.wide.u32 	%rd12, %r21, 8;
	add.s64 	%rd3, %rd1, %rd12;
	mul.wide.u32 	%rd13, %r21, 12;
	add.s64 	%rd4, %rd1, %rd13;
	mul.wide.u32 	%rd14, %r21, 16;
	add.s64 	%rd5, %rd1, %rd14;
	mul.wide.u32 	%rd15, %r21, 20;
	add.s64 	%rd6, %rd1, %rd15;
	mul.wide.u32 	%rd16, %r21, 24;
	add.s64 	%rd7, %rd1, %rd16;
	mul.wide.u32 	%rd17, %r21, 28;
	add.s64 	%rd8, %rd1, %rd17;
	mov.f32 	%f67, 0f00000000;
	shl.b32 	%r29, %r21, 3;
	mov.u32 	%r44, %r2;
	mov.u32 	%r45, %r5;
$L__BB0_3:
	.pragma "nounroll";
	mul.wide.s32 	%rd18, %r45, 4;
	mul.wide.u32 	%rd19, %r21, 4;
	add.s64 	%rd20, %rd1, %rd18;
	add.s64 	%rd21, %rd20, %rd19;
	add.s64 	%rd22, %rd3, %rd18;
	add.s64 	%rd23, %rd4, %rd18;
	add.s64 	%rd24, %rd5, %rd18;
	add.s64 	%rd25, %rd6, %rd18;
	add.s64 	%rd26, %rd7, %rd18;
	add.s64 	%rd27, %rd8, %rd18;
	mul.wide.s32 	%rd28, %r44, 4;
	add.s64 	%rd29, %rd2, %rd28;
	ld.global.f32 	%f17, [%rd29];
	ld.global.f32 	%f18, [%rd20];
	fma.rn.f32 	%f19, %f17, %f18, %f67;
	ld.global.f32 	%f20, [%rd29+4];
	ld.global.f32 	%f21, [%rd21];
	fma.rn.f32 	%f22, %f20, %f21, %f19;
	ld.global.f32 	%f23, [%rd29+8];
	ld.global.f32 	%f24, [%rd22];
	fma.rn.f32 	%f25, %f23, %f24, %f22;
	ld.global.f32 	%f26, [%rd29+12];
	ld.global.f32 	%f27, [%rd23];
	fma.rn.f32 	%f28, %f26, %f27, %f25;
	ld.global.f32 	%f29, [%rd29+16];
	ld.global.f32 	%f30, [%rd24];
	fma.rn.f32 	%f31, %f29, %f30, %f28;
	ld.global.f32 	%f32, [%rd29+20];
	ld.global.f32 	%f33, [%rd25];
	fma.rn.f32 	%f34, %f32, %f33, %f31;
	ld.global.f32 	%f35, [%rd29+24];
	ld.global.f32 	%f36, [%rd26];
	fma.rn.f32 	%f37, %f35, %f36, %f34;
	ld.global.f32 	%f38, [%rd29+28];
	ld.global.f32 	%f39, [%rd27];
	fma.rn.f32 	%f67, %f38, %f39, %f37;
	add.s32 	%r46, %r46, 8;
	add.s32 	%r45, %r45, %r29;
	add.s32 	%r44, %r44, 8;
	setp.ne.s32 	%p3, %r46, 0;
	@%p3 bra 	$L__BB0_3;
$L__BB0_4:
	setp.eq.s32 	%p4, %r6, 0;
	@%p4 bra 	$L__BB0_12;
	and.b32  	%r16, %r21, 3;
	setp.lt.u32 	%p5, %r6, 4;
	@%p5 bra 	$L__BB0_7;
	add.s32 	%r30, %r2, %r48;
	mul.wide.s32 	%rd30, %r30, 4;
	add.s64 	%rd31, %rd2, %rd30;
	ld.global.f32 	%f41, [%rd31];
	mad.lo.s32 	%r31, %r48, %r21, %r5;
	mul.wide.s32 	%rd32, %r31, 4;
	add.s64 	%rd33, %rd1, %rd32;
	ld.global.f32 	%f42, [%rd33];
	fma.rn.f32 	%f43, %f41, %f42, %f67;
	ld.global.f32 	%f44, [%rd31+4];
	mul.wide.u32 	%rd34, %r21, 4;
	add.s64 	%rd35, %rd33, %rd34;
	ld.global.f32 	%f45, [%rd35];
	fma.rn.f32 	%f46, %f44, %f45, %f43;
	ld.global.f32 	%f47, [%rd31+8];
	add.s64 	%rd36, %rd35, %rd34;
	ld.global.f32 	%f48, [%rd36];
	fma.rn.f32 	%f49, %f47, %f48, %f46;
	ld.global.f32 	%f50, [%rd31+12];
	add.s64 	%rd37, %rd36, %rd34;
	ld.global.f32 	%f51, [%rd37];
	fma.rn.f32 	%f67, %f50, %f51, %f49;
	add.s32 	%r48, %r48, 4;
$L__BB0_7:
	setp.eq.s32 	%p6, %r16, 0;
	@%p6 bra 	$L__BB0_12;
	setp.eq.s32 	%p7, %r16, 1;
	@%p7 bra 	$L__BB0_10;
	add.s32 	%r32, %r2, %r48;
	mul.wide.s32 	%rd38, %r32, 4;
	add.s64 	%rd39, %rd2, %rd38;
	ld.global.f32 	%f53, [%rd39];
	mad.lo.s32 	%r33, %r48, %r21, %r5;
	mul.wide.s32 	%rd40, %r33, 4;
	add.s64 	%rd41, %rd1, %rd40;
	ld.global.f32 	%f54, [%rd41];
	fma.rn.f32 	%f55, %f53, %f54, %f67;
	ld.global.f32 	%f56, [%rd39+4];
	mul.wide.u32 	%rd42, %r21, 4;
	add.s64 	%rd43, %rd41, %rd42;
	ld.global.f32 	%f57, [%rd43];
	fma.rn.f32 	%f67, %f56, %f57, %f55;
	add.s32 	%r48, %r48, 2;
$L__BB0_10:
	and.b32  	%r34, %r21, 1;
	setp.eq.b32 	%p8, %r34, 1;
	not.pred 	%p9, %p8;
	@%p9 bra 	$L__BB0_12;
	add.s32 	%r35, %r2, %r48;
	mul.wide.s32 	%rd44, %r35, 4;
	add.s64 	%rd45, %rd2, %rd44;
	ld.global.f32 	%f58, [%rd45];
	mad.lo.s32 	%r36, %r48, %r21, %r5;
	mul.wide.s32 	%rd46, %r36, 4;
	add.s64 	%rd47, %rd1, %rd46;
	ld.global.f32 	%f59, [%rd47];
	fma.rn.f32 	%f67, %f58, %f59, %f67;
$L__BB0_12:
	ld.param.u64 	%rd51, [_Z10MatMultGPUPfS_S_i_param_2];
	shl.b32 	%r37, %r3, 5;
	cvta.to.global.u64 	%rd48, %rd51;
	add.s32 	%r38, %r37, %r4;
	add.s32 	%r39, %r38, %r1;
	mov.u32 	%r40, %ctaid.y;
	mul.lo.s32 	%r41, %r40, %r21;
	shl.b32 	%r42, %r41, 5;
	add.s32 	%r43, %r39, %r42;
	mul.wide.s32 	%rd49, %r43, 4;
	add.s64 	%rd50, %rd48, %rd49;
	st.global.f32 	[%rd50], %f67;
	ret;

}


// ===== COMPILED SASS (sm_100) =====

	.target	sm_100

	.elftype	@"ET_EXEC"


//--------------------- .note.nv.tkinfo           --------------------------
	.section	.note.nv.tkinfo,"",@"SHT_NOTE"
	.sectionflags	@"SHF_NOTE_NV_TKINFO"
	.tkinfo
        /*0018*/ 	.word	0x00000002
        /*0030*/ 	.string	""
        /*0030*/ 	.string	"ptxas"
        /*0030*/ 	.string	"Cuda compilation tools, release 13.0, V13.0.88"
        /*0030*/ 	.string	"Build cuda_13.0.r13.0/compiler.36424714_0"
        /*0030*/ 	.string	"-arch sm_100 -m 64 "



//--------------------- .note.nv.cuinfo           --------------------------
	.section	.note.nv.cuinfo,"",@"SHT_NOTE"
	.sectionflags	@"SHF_NOTE_NV_CUINFO"
        /*0018*/ 	.short	0x0002
        /*001a*/ 	.short	0x0064
        /*001c*/ 	.short	0x0082
	.zero		2


//--------------------- .nv.info                  --------------------------
	.section	.nv.info,"",@"SHT_CUDA_INFO"
	.align	4


	//----- nvinfo : EIATTR_REGCOUNT
	.align		4
        /*0000*/ 	.byte	0x04, 0x2f
        /*0002*/ 	.short	(.L_1 - .L_0)
	.align		4
.L_0:
        /*0004*/ 	.word	index@(_Z10MatMultGPUPfS_S_i)
        /*0008*/ 	.word	0x00000020


	//----- nvinfo : EIATTR_FRAME_SIZE
	.align		4
.L_1:
        /*000c*/ 	.byte	0x04, 0x11
        /*000e*/ 	.short	(.L_3 - .L_2)
	.align		4
.L_2:
        /*0010*/ 	.word	index@(_Z10MatMultGPUPfS_S_i)
        /*0014*/ 	.word	0x00000000


	//----- nvinfo : EIATTR_MIN_STACK_SIZE
	.align		4
.L_3:
        /*0018*/ 	.byte	0x04, 0x12
        /*001a*/ 	.short	(.L_5 - .L_4)
	.align		4
.L_4:
        /*001c*/ 	.word	index@(_Z10MatMultGPUPfS_S_i)
        /*0020*/ 	.word	0x00000000
.L_5:


//--------------------- .nv.compat                --------------------------
	.section	.nv.compat,"",@"SHT_CUDA_COMPAT_INFO"
	.align	4
        /*0000*/ 	.byte	0x02, 0x09, 0x00, 0x00, 0x02, 0x02, 0x01, 0x00, 0x02, 0x05, 0x05, 0x00, 0x03, 0x07, 0x01, 0x01
        /*0010*/ 	.byte	0x02, 0x03, 0x00, 0x00, 0x02, 0x06, 0x01, 0x00, 0x04, 0x0b, 0x08, 0x00, 0x09, 0x00, 0x00, 0x00
        /*0020*/ 	.byte	0x00, 0x00, 0x00, 0x00


//--------------------- .nv.info._Z10MatMultGPUPfS_S_i --------------------------
	.section	.nv.info._Z10MatMultGPUPfS_S_i,"",@"SHT_CUDA_INFO"
	.sectionflags	@""
	.align	4


	//----- nvinfo : EIATTR_CUDA_API_VERSION
	.align		4
        /*0000*/ 	.byte	0x04, 0x37
        /*0002*/ 	.short	(.L_7 - .L_6)
.L_6:
        /*0004*/ 	.word	0x00000082


	//----- nvinfo : EIATTR_KPARAM_INFO
	.align		4
.L_7:
        /*0008*/ 	.byte	0x04, 0x17
        /*000a*/ 	.short	(.L_9 - .L_8)
.L_8:
        /*000c*/ 	.word	0x00000000
        /*0010*/ 	.short	0x0003
        /*0012*/ 	.short	0x0018
        /*0014*/ 	.byte	0x00, 0xf0, 0x11, 0x00


	//----- nvinfo : EIATTR_KPARAM_INFO
	.align		4
.L_9:
        /*0018*/ 	.byte	0x04, 0x17
        /*001a*/ 	.short	(.L_11 - .L_10)
.L_10:
        /*001c*/ 	.word	0x00000000
        /*0020*/ 	.short	0x0002
        /*0022*/ 	.short	0x0010
        /*0024*/ 	.byte	0x00, 0xf5, 0x21, 0x00


	//----- nvinfo : EIATTR_KPARAM_INFO
	.align		4
.L_11:
        /*0028*/ 	.byte	0x04, 0x17
        /*002a*/ 	.short	(.L_13 - .L_12)
.L_12:
        /*002c*/ 	.word	0x00000000
        /*0030*/ 	.short	0x0001
        /*0032*/ 	.short	0x0008
        /*0034*/ 	.byte	0x00, 0xf5, 0x21, 0x00


	//----- nvinfo : EIATTR_KPARAM_INFO
	.align		4
.L_13:
        /*0038*/ 	.byte	0x04, 0x17
        /*003a*/ 	.short	(.L_15 - .L_14)
.L_14:
        /*003c*/ 	.word	0x00000000
        /*0040*/ 	.short	0x0000
        /*0042*/ 	.short	0x0000
        /*0044*/ 	.byte	0x00, 0xf5, 0x21, 0x00


	//----- nvinfo : EIATTR_SPARSE_MMA_MASK
	.align		4
.L_15:
        /*0048*/ 	.byte	0x03, 0x50
        /*004a*/ 	.short	0x0000


	//----- nvinfo : EIATTR_MAXREG_COUNT
	.align		4
        /*004c*/ 	.byte	0x03, 0x1b
        /*004e*/ 	.short	0x00ff


	//----- nvinfo : EIATTR_MERCURY_ISA_VERSION
	.align		4
        /*0050*/ 	.byte	0x03, 0x5f
        /*0052*/ 	.short	0x0101


	//----- nvinfo : EIATTR_VRC_CTA_INIT_COUNT
	.align		4
        /*0054*/ 	.byte	0x02, 0x4a
	.zero		1
	.zero		1


	//----- nvinfo : EIATTR_EXIT_INSTR_OFFSETS
	.align		4
        /*0058*/ 	.byte	0x04, 0x1c
        /*005a*/ 	.short	(.L_17 - .L_16)


	//   ....[0]....
.L_16:
        /*005c*/ 	.word	0x00000a20


	//----- nvinfo : EIATTR_CBANK_PARAM_SIZE
	.align		4
.L_17:
        /*0060*/ 	.byte	0x03, 0x19
        /*0062*/ 	.short	0x001c


	//----- nvinfo : EIATTR_PARAM_CBANK
	.align		4
        /*0064*/ 	.byte	0x04, 0x0a
        /*0066*/ 	.short	(.L_19 - .L_18)
	.align		4
.L_18:
        /*0068*/ 	.word	index@(.nv.constant0._Z10MatMultGPUPfS_S_i)
        /*006c*/ 	.short	0x0380
        /*006e*/ 	.short	0x001c


	//----- nvinfo : EIATTR_SW_WAR
	.align		4
.L_19:
        /*0070*/ 	.byte	0x04, 0x36
        /*0072*/ 	.short	(.L_21 - .L_20)
.L_20:
        /*0074*/ 	.word	0x00000008
.L_21:


//--------------------- .nv.callgraph             --------------------------
	.section	.nv.callgraph,"",@"SHT_CUDA_CALLGRAPH"
	.align	4
	.sectionentsize	8
	.align		4
        /*0000*/ 	.word	0x00000000
	.align		4
        /*0004*/ 	.word	0xffffffff
	.align		4
        /*0008*/ 	.word	0x00000000
	.align		4
        /*000c*/ 	.word	0xfffffffe
	.align		4
        /*0010*/ 	.word	0x00000000
	.align		4
        /*0014*/ 	.word	0xfffffffd
	.align		4
        /*0018*/ 	.word	0x00000000
	.align		4
        /*001c*/ 	.word	0xfffffffc


//--------------------- .text._Z10MatMultGPUPfS_S_i --------------------------
	.section	.text._Z10MatMultGPUPfS_S_i,"ax",@progbits
	.align	128
        .global         _Z10MatMultGPUPfS_S_i
        .type           _Z10MatMultGPUPfS_S_i,@function
        .size           _Z10MatMultGPUPfS_S_i,(.L_x_5 - _Z10MatMultGPUPfS_S_i)
        .other          _Z10MatMultGPUPfS_S_i,@"STO_CUDA_ENTRY STV_DEFAULT"
_Z10MatMultGPUPfS_S_i:
.text._Z10MatMultGPUPfS_S_i:
[----:B------:R-:W-:Y:S01]  /*0000*/  LDC R1, c[0x0][0x37c] ;  /* 0x0000df00ff017b82 */ /* 0x000fe20000000800 */
[----:B------:R-:W0:Y:S01]  /*0010*/  S2R R15, SR_TID.Y ;  /* 0x00000000000f7919 */ /* 0x000e220000002200 */
[----:B------:R-:W1:Y:S06]  /*0020*/  LDCU UR15, c[0x0][0x398] ;  /* 0x00007300ff0f77ac */ /* 0x000e6c0008000800 */
[----:B------:R-:W2:Y:S01]  /*0030*/  S2UR UR5, SR_CTAID.Y ;  /* 0x00000000000579c3 */ /* 0x000ea20000002600 */
[----:B------:R-:W-:Y:S01]  /*0040*/  HFMA2 R18, -RZ, RZ, 0, 0 ;  /* 0x00000000ff127431 */ /* 0x000fe200000001ff */
[----:B------:R-:W3:Y:S01]  /*0050*/  S2R R0, SR_CTAID.X ;  /* 0x0000000000007919 */ /* 0x000ee20000002500 */
[----:B------:R-:W4:Y:S01]  /*0060*/  LDCU UR4, c[0x0][0x364] ;  /* 0x00006c80ff0477ac */ /* 0x000f220008000800 */
[----:B------:R-:W2:Y:S01]  /*0070*/  S2R R3, SR_TID.X ;  /* 0x0000000000037919 */ /* 0x000ea20000002100 */
[----:B------:R-:W0:Y:S01]  /*0080*/  LDCU.64 UR16, c[0x0][0x358] ;  /* 0x00006b00ff1077ac */ /* 0x000e220008000a00 */
[----:B------:R-:W0:Y:S01]  /*0090*/  LDCU UR6, c[0x0][0x360] ;  /* 0x00006c00ff0677ac */ /* 0x000e220008000800 */
[----:B-1----:R-:W-:-:S02]  /*00a0*/  UISETP.GE.AND UP0, UPT, UR15, 0x1, UPT ;  /* 0x000000010f00788c */ /* 0x002fc4000bf06270 */
[----:B0-----:R-:W-:-:S07]  /*00b0*/  IMAD R15, R15, UR15, RZ ;  /* 0x0000000f0f0f7c24 */ /* 0x001fce000f8e02ff */
[----:B----4-:R-:W-:Y:S05]  /*00c0*/  BRA.U !UP0, `(.L_x_0) ;  /* 0x0000000908287547 */ /* 0x010fea000b800000 */
[----:B--2---:R-:W-:Y:S01]  /*00d0*/  UIMAD UR4, UR4, UR5, URZ ;  /* 0x00000005040472a4 */ /* 0x004fe2000f8e02ff */
[----:B---3--:R-:W-:Y:S01]  /*00e0*/  IMAD R16, R0, UR6, R3 ;  /* 0x0000000600107c24 */ /* 0x008fe2000f8e0203 */
[----:B------:R-:W-:Y:S01]  /*00f0*/  UISETP.GE.U32.AND UP1, UPT, UR15, 0x8, UPT ;  /* 0x000000080f00788c */ /* 0x000fe2000bf26070 */
[----:B------:R-:W-:Y:S01]  /*0100*/  MOV R18, RZ ;  /* 0x000000ff00127202 */ /* 0x000fe20000000f00 */
[----:B------:R-:W-:Y:S02]  /*0110*/  ULOP3.LUT UR22, UR15, 0x7, URZ, 0xc0, !UPT ;  /* 0x000000070f167892 */ /* 0x000fe4000f8ec0ff */
[----:B------:R-:W-:Y:S01]  /*0120*/  MOV R2, UR4 ;  /* 0x0000000400027c02 */ /* 0x000fe20008000f00 */
[----:B------:R-:W-:Y:S01]  /*0130*/  UMOV UR4, URZ ;  /* 0x000000ff00047c82 */ /* 0x000fe20008000000 */
[----:B------:R-:W-:-:S03]  /*0140*/  UISETP.NE.AND UP0, UPT, UR22, URZ, UPT ;  /* 0x000000ff1600728c */ /* 0x000fc6000bf05270 */
[----:B------:R-:W-:Y:S01]  /*0150*/  IMAD R15, R2, UR15, R15 ;  /* 0x0000000f020f7c24 */ /* 0x000fe2000f8e020f */
[----:B------:R-:W-:Y:S07]  /*0160*/  BRA.U !UP1, `(.L_x_1) ;  /* 0x0000000109f07547 */ /* 0x000fee000b800000 */
[----:B------:R-:W0:Y:S01]  /*0170*/  LDCU.64 UR18, c[0x0][0x388] ;  /* 0x00007100ff1277ac */ /* 0x000e220008000a00 */
[----:B------:R-:W-:Y:S02]  /*0180*/  MOV R18, RZ ;  /* 0x000000ff00127202 */ /* 0x000fe40000000f00 */
[----:B------:R-:W-:Y:S01]  /*0190*/  MOV R14, R15 ;  /* 0x0000000f000e7202 */ /* 0x000fe20000000f00 */
[----:B------:R-:W-:Y:S01]  /*01a0*/  ULOP3.LUT UR4, UR15, 0x7ffffff8, URZ, 0xc0, !UPT ;  /* 0x7ffffff80f047892 */ /* 0x000fe2000f8ec0ff */
[----:B------:R-:W-:-:S03]  /*01b0*/  MOV R17, R16 ;  /* 0x0000001000117202 */ /* 0x000fc60000000f00 */
[----:B------:R-:W-:Y:S02]  /*01c0*/  UIADD3 UR14, UPT, UPT, -UR4, URZ, URZ ;  /* 0x000000ff040e7290 */ /* 0x000fe4000fffe1ff */
[----:B0-----:R-:W-:Y:S02]  /*01d0*/  UIMAD.WIDE.U32 UR6, UR15, 0x10, UR18 ;  /* 0x000000100f0678a5 */ /* 0x001fe4000f8e0012 */
[----:B------:R-:W-:Y:S02]  /*01e0*/  UIMAD.WIDE.U32 UR8, UR15, 0x14, UR18 ;  /* 0x000000140f0878a5 */ /* 0x000fe4000f8e0012 */
[----:B------:R-:W-:Y:S02]  /*01f0*/  UIMAD.WIDE.U32 UR10, UR15, 0x18, UR18 ;  /* 0x000000180f0a78a5 */ /* 0x000fe4000f8e0012 */
[----:B------:R-:W-:-:S12]  /*0200*/  UIMAD.WIDE.U32 UR12, UR15, 0x1c, UR18 ;  /* 0x0000001c0f0c78a5 */ /* 0x000fd8000f8e0012 */
.L_x_2:
[----:B------:R-:W0:Y:S01]  /*0210*/  LDC.64 R2, c[0x0][0x380] ;  /* 0x0000e000ff027b82 */ /* 0x000e220000000a00 */
[----:B------:R-:W-:Y:S01]  /*0220*/  HFMA2 R4, -RZ, RZ, 0, 2.384185791015625e-07 ;  /* 0x00000004ff047431 */ /* 0x000fe200000001ff */
[----:B------:R-:W-:Y:S02]  /*0230*/  UIMAD.WIDE.U32 UR20, UR15, 0x8, UR18 ;  /* 0x000000080f1478a5 */ /* 0x000fe4000f8e0012 */
[----:B------:R-:W-:Y:S01]  /*0240*/  MOV R7, UR15 ;  /* 0x0000000f00077c02 */ /* 0x000fe20008000f00 */
[----:B------:R-:W-:Y:S01]  /*0250*/  HFMA2 R24, -RZ, RZ, 0, 2.384185791015625e-07 ;  /* 0x00000004ff187431 */ /* 0x000fe200000001ff */
[----:B------:R-:W-:Y:S02]  /*0260*/  MOV R10, 0x4 ;  /* 0x00000004000a7802 */ /* 0x000fe40000000f00 */
[----:B------:R-:W-:Y:S02]  /*0270*/  MOV R8, UR20 ;  /* 0x0000001400087c02 */ /* 0x000fe40008000f00 */
[----:B------:R-:W-:Y:S01]  /*0280*/  MOV R9, UR21 ;  /* 0x0000001500097c02 */ /* 0x000fe20008000f00 */
[----:B------:R-:W-:Y:S01]  /*0290*/  IMAD.WIDE R4, R17, R4, UR18 ;  /* 0x0000001211047e25 */ /* 0x000fe2000f8e0204 */
[----:B------:R-:W-:-:S04]  /*02a0*/  UIMAD.WIDE.U32 UR20, UR15, 0xc, UR18 ;  /* 0x0000000c0f1478a5 */ /* 0x000fc8000f8e0012 */
[----:B------:R1:W2:Y:S01]  /*02b0*/  LDG.E R19, desc[UR16][R4.64] ;  /* 0x0000001004137981 */ /* 0x0002a2000c1e1900 */
[----:B------:R-:W-:-:S04]  /*02c0*/  IMAD.WIDE.U32 R6, R7, 0x4, R4 ;  /* 0x0000000407067825 */ /* 0x000fc800078e0004 */
[----:B0-----:R-:W-:Y:S01]  /*02d0*/  IMAD.WIDE R2, R14, 0x4, R2 ;  /* 0x000000040e027825 */ /* 0x001fe200078e0202 */
[----:B------:R0:W3:Y:S04]  /*02e0*/  LDG.E R23, desc[UR16][R6.64] ;  /* 0x0000001006177981 */ /* 0x0000e8000c1e1900 */
[----:B------:R-:W2:Y:S01]  /*02f0*/  LDG.E R25, desc[UR16][R2.64] ;  /* 0x0000001002197981 */ /* 0x000ea2000c1e1900 */
[----:B------:R-:W-:-:S03]  /*0300*/  IMAD.WIDE R8, R17, 0x4, R8 ;  /* 0x0000000411087825 */ /* 0x000fc600078e0208 */
[----:B------:R-:W3:Y:S01]  /*0310*/  LDG.E R22, desc[UR16][R2.64+0x4] ;  /* 0x0000041002167981 */ /* 0x000ee2000c1e1900 */
[----:B------:R-:W-:-:S04]  /*0320*/  IMAD.WIDE R10, R17, R10, UR20 ;  /* 0x00000014110a7e25 */ /* 0x000fc8000f8e020a */
[----:B------:R-:W-:Y:S01]  /*0330*/  HFMA2 R28, -RZ, RZ, 0, 2.384185791015625e-07 ;  /* 0x00000004ff1c7431 */ /* 0x000fe200000001ff */
[----:B------:R-:W-:Y:S01]  /*0340*/  MOV R12, 0x4 ;  /* 0x00000004000c7802 */ /* 0x000fe20000000f00 */
[----:B------:R4:W5:Y:S01]  /*0350*/  LDG.E R21, desc[UR16][R8.64] ;  /* 0x0000001008157981 */ /* 0x000962000c1e1900 */
[----:B-1----:R-:W-:-:S03]  /*0360*/  IMAD.WIDE R4, R17, R24, UR6 ;  /* 0x0000000611047e25 */ /* 0x002fc6000f8e0218 */
[----:B------:R-:W5:Y:S01]  /*0370*/  LDG.E R20, desc[UR16][R2.64+0x8] ;  /* 0x0000081002147981 */ /* 0x000f62000c1e1900 */
[----:B0-----:R-:W-:-:S03]  /*0380*/  IMAD.WIDE R6, R17, R12, UR8 ;  /* 0x0000000811067e25 */ /* 0x001fc6000f8e020c */
[----:B------:R-:W5:Y:S04]  /*0390*/  LDG.E R11, desc[UR16][R10.64] ;  /* 0x000000100a0b7981 */ /* 0x000f68000c1e1900 */
[----:B------:R-:W5:Y:S01]  /*03a0*/  LDG.E R24, desc[UR16][R2.64+0xc] ;  /* 0x00000c1002187981 */ /* 0x000f62000c1e1900 */
[----:B----4-:R-:W-:-:S03]  /*03b0*/  IMAD.WIDE R8, R17, R28, UR10 ;  /* 0x0000000a11087e25 */ /* 0x010fc6000f8e021c */
[----:B------:R0:W4:Y:S04]  /*03c0*/  LDG.E R5, desc[UR16][R4.64] ;  /* 0x0000001004057981 */ /* 0x000128000c1e1900 */
[----:B------:R-:W4:Y:S01]  /*03d0*/  LDG.E R26, desc[UR16][R2.64+0x10] ;  /* 0x00001010021a7981 */ /* 0x000f22000c1e1900 */
[----:B------:R-:W-:-:S03]  /*03e0*/  IMAD.WIDE R12, R17, R12, UR12 ;  /* 0x0000000c110c7e25 */ /* 0x000fc6000f8e020c */
[----:B------:R-:W4:Y:S04]  /*03f0*/  LDG.E R6, desc[UR16][R6.64] ;  /* 0x0000001006067981 */ /* 0x000f28000c1e1900 */
[----:B------:R-:W4:Y:S04]  /*0400*/  LDG.E R27, desc[UR16][R2.64+0x14] ;  /* 0x00001410021b7981 */ /* 0x000f28000c1e1900 */
[----:B------:R-:W4:Y:S04]  /*0410*/  LDG.E R8, desc[UR16][R8.64] ;  /* 0x0000001008087981 */ /* 0x000f28000c1e1900 */
[----:B------:R-:W4:Y:S04]  /*0420*/  LDG.E R29, desc[UR16][R2.64+0x18] ;  /* 0x00001810021d7981 */ /* 0x000f28000c1e1900 */
[----:B------:R-:W4:Y:S04]  /*0430*/  LDG.E R12, desc[UR16][R12.64] ;  /* 0x000000100c0c7981 */ /* 0x000f28000c1e1900 */
[----:B------:R-:W4:Y:S01]  /*0440*/  LDG.E R10, desc[UR16][R2.64+0x1c] ;  /* 0x00001c10020a7981 */ /* 0x000f22000c1e1900 */
[----:B------:R-:W-:-:S04]  /*0450*/  UIADD3 UR14, UPT, UPT, UR14, 0x8, URZ ;  /* 0x000000080e0e7890 */ /* 0x000fc8000fffe0ff */
[----:B------:R-:W-:Y:S01]  /*0460*/  UISETP.NE.AND UP1, UPT, UR14, URZ, UPT ;  /* 0x000000ff0e00728c */ /* 0x000fe2000bf25270 */
[----:B0-----:R-:W-:Y:S02]  /*0470*/  MOV R4, UR15 ;  /* 0x0000000f00047c02 */ /* 0x001fe40008000f00 */
[----:B------:R-:W-:Y:S02]  /*0480*/  IADD3 R14, PT, PT, R14, 0x8, RZ ;  /* 0x000000080e0e7810 */ /* 0x000fe40007ffe0ff */
[----:B------:R-:W-:Y:S01]  /*0490*/  LEA R17, R4, R17, 0x3 ;  /* 0x0000001104117211 */ /* 0x000fe200078e18ff */
[----:B--2---:R-:W-:-:S04]  /*04a0*/  FFMA R19, R25, R19, R18 ;  /* 0x0000001319137223 */ /* 0x004fc80000000012 */
[----:B---3--:R-:W-:-:S04]  /*04b0*/  FFMA R19, R22, R23, R19 ;  /* 0x0000001716137223 */ /* 0x008fc80000000013 */
[----:B-----5:R-:W-:-:S04]  /*04c0*/  FFMA R19, R20, R21, R19 ;  /* 0x0000001514137223 */ /* 0x020fc80000000013 */
[----:B------:R-:W-:-:S04]  /*04d0*/  FFMA R11, R24, R11, R19 ;  /* 0x0000000b180b7223 */ /* 0x000fc80000000013 */
[----:B----4-:R-:W-:-:S04]  /*04e0*/  FFMA R26, R26, R5, R11 ;  /* 0x000000051a1a7223 */ /* 0x010fc8000000000b */
[----:B------:R-:W-:-:S04]  /*04f0*/  FFMA R6, R27, R6, R26 ;  /* 0x000000061b067223 */ /* 0x000fc8000000001a */
[----:B------:R-:W-:-:S04]  /*0500*/  FFMA R29, R29, R8, R6 ;  /* 0x000000081d1d7223 */ /* 0x000fc80000000006 */
[----:B------:R-:W-:Y:S01]  /*0510*/  FFMA R18, R10, R12, R29 ;  /* 0x0000000c0a127223 */ /* 0x000fe2000000001d */
[----:B------:R-:W-:Y:S06]  /*0520*/  BRA.U UP1, `(.L_x_2) ;  /* 0xfffffffd01387547 */ /* 0x000fec000b83ffff */
.L_x_1:
[----:B------:R-:W-:Y:S05]  /*0530*/  BRA.U !UP0, `(.L_x_0) ;  /* 0x00000005080c7547 */ /* 0x000fea000b800000 */
[----:B------:R-:W-:Y:S02]  /*0540*/  UISETP.GE.U32.AND UP0, UPT, UR22, 0x4, UPT ;  /* 0x000000041600788c */ /* 0x000fe4000bf06070 */
[----:B------:R-:W-:-:S04]  /*0550*/  ULOP3.LUT UR6, UR15, 0x3, URZ, 0xc0, !UPT ;  /* 0x000000030f067892 */ /* 0x000fc8000f8ec0ff */
[----:B------:R-:W-:-:S03]  /*0560*/  UISETP.NE.AND UP1, UPT, UR6, URZ, UPT ;  /* 0x000000ff0600728c */ /* 0x000fc6000bf25270 */
[----:B------:R-:W-:Y:S08]  /*0570*/  BRA.U !UP0, `(.L_x_3) ;  /* 0x0000000108647547 */ /* 0x000ff0000b800000 */
[----:B------:R-:W0:Y:S01]  /*0580*/  LDC.64 R4, c[0x0][0x388] ;  /* 0x0000e200ff047b82 */ /* 0x000e220000000a00 */
[----:B------:R-:W-:Y:S02]  /*0590*/  MOV R9, UR4 ;  /* 0x0000000400097c02 */ /* 0x000fe40008000f00 */
[----:B------:R-:W-:-:S03]  /*05a0*/  IADD3 R7, PT, PT, R15, UR4, RZ ;  /* 0x000000040f077c10 */ /* 0x000fc6000fffe0ff */
[----:B------:R-:W-:Y:S02]  /*05b0*/  IMAD R9, R9, UR15, R16 ;  /* 0x0000000f09097c24 */ /* 0x000fe4000f8e0210 */
[----:B------:R-:W1:Y:S01]  /*05c0*/  LDC.64 R2, c[0x0][0x380] ;  /* 0x0000e000ff027b82 */ /* 0x000e620000000a00 */
[----:B------:R-:W-:Y:S01]  /*05d0*/  MOV R11, UR15 ;  /* 0x0000000f000b7c02 */ /* 0x000fe20008000f00 */
[----:B0-----:R-:W-:Y:S01]  /*05e0*/  IMAD.WIDE R4, R9, 0x4, R4 ;  /* 0x0000000409047825 */ /* 0x001fe200078e0204 */
[----:B------:R-:W-:-:S03]  /*05f0*/  MOV R9, UR15 ;  /* 0x0000000f00097c02 */ /* 0x000fc60008000f00 */
[----:B-1----:R-:W-:-:S04]  /*0600*/  IMAD.WIDE R2, R7, 0x4, R2 ;  /* 0x0000000407027825 */ /* 0x002fc800078e0202 */
[C---:B------:R-:W-:Y:S01]  /*0610*/  IMAD.WIDE.U32 R6, R9.reuse, 0x4, R4 ;  /* 0x0000000409067825 */ /* 0x040fe200078e0004 */
[----:B------:R-:W2:Y:S04]  /*0620*/  LDG.E R13, desc[UR16][R2.64] ;  /* 0x00000010020d7981 */ /* 0x000ea8000c1e1900 */
[----:B------:R-:W2:Y:S01]  /*0630*/  LDG.E R4, desc[UR16][R4.64] ;  /* 0x0000001004047981 */ /* 0x000ea2000c1e1900 */
[----:B------:R-:W-:-:S03]  /*0640*/  IMAD.WIDE.U32 R8, R9, 0x4, R6 ;  /* 0x0000000409087825 */ /* 0x000fc600078e0006 */
[----:B------:R-:W3:Y:S04]  /*0650*/  LDG.E R6, desc[UR16][R6.64] ;  /* 0x0000001006067981 */ /* 0x000ee8000c1e1900 */
[----:B------:R-:W3:Y:S01]  /*0660*/  LDG.E R17, desc[UR16][R2.64+0x4] ;  /* 0x0000041002117981 */ /* 0x000ee2000c1e1900 */
[----:B------:R-:W-:-:S03]  /*0670*/  IMAD.WIDE.U32 R10, R11, 0x4, R8 ;  /* 0x000000040b0a7825 */ /* 0x000fc600078e0008 */
[----:B------:R-:W4:Y:S04]  /*0680*/  LDG.E R12, desc[UR16][R8.64] ;  /* 0x00000010080c7981 */ /* 0x000f28000c1e1900 */
[----:B------:R-:W4:Y:S04]  /*0690*/  LDG.E R19, desc[UR16][R2.64+0x8] ;  /* 0x0000081002137981 */ /* 0x000f28000c1e1900 */
[----:B------:R-:W5:Y:S04]  /*06a0*/  LDG.E R21, desc[UR16][R2.64+0xc] ;  /* 0x00000c1002157981 */ /* 0x000f68000c1e1900 */
[----:B------:R-:W5:Y:S01]  /*06b0*/  LDG.E R10, desc[UR16][R10.64] ;  /* 0x000000100a0a7981 */ /* 0x000f62000c1e1900 */
[----:B------:R-:W-:Y:S01]  /*06c0*/  UIADD3 UR4, UPT, UPT, UR4, 0x4, URZ ;  /* 0x0000000404047890 */ /* 0x000fe2000fffe0ff */
[----:B--2---:R-:W-:-:S04]  /*06d0*/  FFMA R4, R13, R4, R18 ;  /* 0x000000040d047223 */ /* 0x004fc80000000012 */
[----:B---3--:R-:W-:-:S04]  /*06e0*/  FFMA R4, R17, R6, R4 ;  /* 0x0000000611047223 */ /* 0x008fc80000000004 */
[----:B----4-:R-:W-:-:S04]  /*06f0*/  FFMA R4, R19, R12, R4 ;  /* 0x0000000c13047223 */ /* 0x010fc80000000004 */
[----:B-----5:R-:W-:-:S07]  /*0700*/  FFMA R18, R21, R10, R4 ;  /* 0x0000000a15127223 */ /* 0x020fce0000000004 */
.L_x_3:
[----:B------:R-:W-:Y:S05]  /*0710*/  BRA.U !UP1, `(.L_x_0) ;  /* 0x0000000109947547 */ /* 0x000fea000b800000 */
[----:B------:R-:W-:Y:S01]  /*0720*/  UISETP.NE.AND UP0, UPT, UR6, 0x1, UPT ;  /* 0x000000010600788c */ /* 0x000fe2000bf05270 */
[----:B------:R-:W-:Y:S01]  /*0730*/  MOV R3, UR4 ;  /* 0x0000000400037c02 */ /* 0x000fe20008000f00 */
[----:B------:R-:W-:Y:S02]  /*0740*/  ULOP3.LUT UR6, UR15, 0x1, URZ, 0xc0, !UPT ;  /* 0x000000010f067892 */ /* 0x000fe4000f8ec0ff */
[----:B------:R-:W-:Y:S02]  /*0750*/  MOV R7, UR15 ;  /* 0x0000000f00077c02 */ /* 0x000fe40008000f00 */
[----:B------:R-:W-:Y:S01]  /*0760*/  UISETP.NE.U32.AND UP1, UPT, UR6, 0x1, UPT ;  /* 0x000000010600788c */ /* 0x000fe2000bf25070 */
[----:B------:R-:W-:-:S04]  /*0770*/  PLOP3.LUT P0, PT, PT, PT, UP0, 0x80, 0x8 ;  /* 0x000000000008781c */ /* 0x000fc80003f0f008 */
[----:B------:R-:W0:Y:S01]  /*0780*/  @UP0 LDCU.128 UR8, c[0x0][0x380] ;  /* 0x00007000ff0807ac */ /* 0x000e220008000c00 */
[----:B------:R-:W-:-:S05]  /*0790*/  PLOP3.LUT P1, PT, PT, PT, UP1, 0x80, 0x8 ;  /* 0x000000000008781c */ /* 0x000fca0003f2f018 */
[----:B------:R-:W1:Y:S03]  /*07a0*/  @!UP1 LDCU.128 UR20, c[0x0][0x380] ;  /* 0x00007000ff1497ac */ /* 0x000e660008000c00 */
[----:B------:R-:W-:Y:S01]  /*07b0*/  @P0 IMAD R3, R3, UR15, R16 ;  /* 0x0000000f03030c24 */ /* 0x000fe2000f8e0210 */
[----:B0-----:R-:W-:Y:S02]  /*07c0*/  MOV R10, UR10 ;  /* 0x0000000a000a7c02 */ /* 0x001fe40008000f00 */
[----:B------:R-:W-:Y:S02]  /*07d0*/  MOV R11, UR11 ;  /* 0x0000000b000b7c02 */ /* 0x000fe40008000f00 */
[----:B------:R-:W-:Y:S02]  /*07e0*/  MOV R4, UR8 ;  /* 0x0000000800047c02 */ /* 0x000fe40008000f00 */
[----:B------:R-:W-:Y:S01]  /*07f0*/  MOV R5, UR9 ;  /* 0x0000000900057c02 */ /* 0x000fe20008000f00 */
[----:B------:R-:W-:Y:S01]  /*0800*/  @P0 IMAD.WIDE R10, R3, 0x4, R10 ;  /* 0x00000004030a0825 */ /* 0x000fe200078e020a */
[----:B------:R-:W-:Y:S01]  /*0810*/  @P0 IADD3 R3, PT, PT, R15, UR4, RZ ;  /* 0x000000040f030c10 */ /* 0x000fe2000fffe0ff */
[----:B------:R-:W-:Y:S01]  /*0820*/  @UP0 UIADD3 UR4, UPT, UPT, UR4, 0x2, URZ ;  /* 0x0000000204040890 */ /* 0x000fe2000fffe0ff */
[----:B-1----:R-:W-:-:S02]  /*0830*/  MOV R6, UR20 ;  /* 0x0000001400067c02 */ /* 0x002fc40008000f00 */
[----:B------:R-:W-:Y:S01]  /*0840*/  MOV R8, UR22 ;  /* 0x0000001600087c02 */ /* 0x000fe20008000f00 */
[----:B------:R-:W-:Y:S01]  /*0850*/  @P0 IMAD.WIDE R4, R3, 0x4, R4 ;  /* 0x0000000403040825 */ /* 0x000fe200078e0204 */
[----:B------:R-:W-:Y:S01]  /*0860*/  MOV R9, UR23 ;  /* 0x0000001700097c02 */ /* 0x000fe20008000f00 */
[----:B------:R-:W2:Y:S01]  /*0870*/  @P0 LDG.E R12, desc[UR16][R10.64] ;  /* 0x000000100a0c0981 */ /* 0x000ea2000c1e1900 */
[----:B------:R-:W-:Y:S01]  /*0880*/  MOV R13, UR4 ;  /* 0x00000004000d7c02 */ /* 0x000fe20008000f00 */
[----:B------:R-:W-:Y:S01]  /*0890*/  @P0 IMAD.WIDE.U32 R2, R7, 0x4, R10 ;  /* 0x0000000407020825 */ /* 0x000fe200078e000a */
[----:B------:R-:W-:Y:S01]  /*08a0*/  MOV R7, UR21 ;  /* 0x0000001500077c02 */ /* 0x000fe20008000f00 */
[----:B------:R-:W2:Y:S01]  /*08b0*/  @P0 LDG.E R17, desc[UR16][R4.64] ;  /* 0x0000001004110981 */ /* 0x000ea2000c1e1900 */
[----:B------:R-:W-:Y:S01]  /*08c0*/  @!P1 IADD3 R15, PT, PT, R15, UR4, RZ ;  /* 0x000000040f0f9c10 */ /* 0x000fe2000fffe0ff */
[----:B------:R-:W-:Y:S02]  /*08d0*/  @!P1 IMAD R13, R13, UR15, R16 ;  /* 0x0000000f0d0d9c24 */ /* 0x000fe4000f8e0210 */
[----:B------:R-:W3:Y:S02]  /*08e0*/  @P0 LDG.E R19, desc[UR16][R4.64+0x4] ;  /* 0x0000041004130981 */ /* 0x000ee4000c1e1900 */
[----:B------:R-:W-:-:S02]  /*08f0*/  @!P1 IMAD.WIDE R6, R15, 0x4, R6 ;  /* 0x000000040f069825 */ /* 0x000fc400078e0206 */
[----:B------:R-:W3:Y:S02]  /*0900*/  @P0 LDG.E R2, desc[UR16][R2.64] ;  /* 0x0000001002020981 */ /* 0x000ee4000c1e1900 */
[----:B------:R-:W-:Y:S02]  /*0910*/  @!P1 IMAD.WIDE R8, R13, 0x4, R8 ;  /* 0x000000040d089825 */ /* 0x000fe400078e0208 */
[----:B------:R-:W4:Y:S04]  /*0920*/  @!P1 LDG.E R7, desc[UR16][R6.64] ;  /* 0x0000001006079981 */ /* 0x000f28000c1e1900 */
[----:B------:R-:W4:Y:S01]  /*0930*/  @!P1 LDG.E R8, desc[UR16][R8.64] ;  /* 0x0000001008089981 */ /* 0x000f22000c1e1900 */
[----:B--2---:R-:W-:-:S04]  /*0940*/  @P0 FFMA R12, R17, R12, R18 ;  /* 0x0000000c110c0223 */ /* 0x004fc80000000012 */
[----:B---3--:R-:W-:-:S04]  /*0950*/  @P0 FFMA R18, R19, R2, R12 ;  /* 0x0000000213120223 */ /* 0x008fc8000000000c */
[----:B----4-:R-:W-:-:S07]  /*0960*/  @!P1 FFMA R18, R7, R8, R18 ;  /* 0x0000000807129223 */ /* 0x010fce0000000012 */
.L_x_0:
[----:B------:R-:W0:Y:S01]  /*0970*/  S2R R4, SR_TID.Y ;  /* 0x0000000000047919 */ /* 0x000e220000002200 */
[----:B--2---:R-:W1:Y:S01]  /*0980*/  LDC.64 R2, c[0x0][0x390] ;  /* 0x0000e400ff027b82 */ /* 0x004e620000000a00 */
[----:B------:R-:W-:Y:S01]  /*0990*/  UIMAD UR4, UR5, UR15, URZ ;  /* 0x0000000f050472a4 */ /* 0x000fe2000f8e02ff */
[----:B------:R-:W3:Y:S01]  /*09a0*/  S2R R5, SR_TID.X ;  /* 0x0000000000057919 */ /* 0x000ee20000002100 */
[----:B0-----:R-:W-:Y:S01]  /*09b0*/  IMAD R7, R4, UR15, RZ ;  /* 0x0000000f04077c24 */ /* 0x001fe2000f8e02ff */
[----:B---3--:R-:W-:-:S03]  /*09c0*/  LEA R0, R0, R5, 0x5 ;  /* 0x0000000500007211 */ /* 0x008fc600078e28ff */
[----:B------:R-:W-:Y:S02]  /*09d0*/  MOV R5, UR4 ;  /* 0x0000000400057c02 */ /* 0x000fe40008000f00 */
[----:B------:R-:W-:-:S04]  /*09e0*/  IADD3 R0, PT, PT, R7, R0, RZ ;  /* 0x0000000007007210 */ /* 0x000fc80007ffe0ff */
[----:B------:R-:W-:-:S05]  /*09f0*/  LEA R5, R5, R0, 0x5 ;  /* 0x0000000005057211 */ /* 0x000fca00078e28ff */
[----:B-1----:R-:W-:-:S05]  /*0a00*/  IMAD.WIDE R2, R5, 0x4, R2 ;  /* 0x0000000405027825 */ /* 0x002fca00078e0202 */
[----:B------:R-:W-:Y:S01]  /*0a10*/  STG.E desc[UR16][R2.64], R18 ;  /* 0x0000001202007986 */ /* 0x000fe2000c101910 */
[----:B------:R-:W-:Y:S05]  /*0a20*/  EXIT ;  /* 0x000000000000794d */ /* 0x000fea0003800000 */
.L_x_4:
[----:B------:R-:W-:-:S00]  /*0a30*/  BRA `(.L_x_4) ;  /* 0xfffffffc00fc7947 */ /* 0x000fc0000383ffff */
[----:B------:R-:W-:-:S00]  /*0a40*/  NOP ;  /* 0x0000000000007918 */ /* 0x000fc00000000000 */
        /* <DEDUP_REMOVED lines=11> */
.L_x_5:


//--------------------- .nv.shared.reserved.0     --------------------------
	.section	.nv.shared.reserved.0,"aw",@nobits
	.weak		__nv_reservedSMEM_offset_0_alias
	.size		__nv_reservedSMEM_offset_0_alias, 0, 64
	.other		__nv_reservedSMEM_offset_0_alias,@"STO_CUDA_RESERVED_SHARED STV_DEFAULT"
__nv_reservedSMEM_offset_0_alias:
	.zero		0
	.zero		64


//--------------------- .nv.constant0._Z10MatMultGPUPfS_S_i --------------------------
	.section	.nv.constant0._Z10MatMultGPUPfS_S_i,"a",@progbits
	.sectionflags	@""
	.align	4
.nv.constant0._Z10MatMultGPUPfS_S_i:
	.zero		924


//--------------------- SYMBOLS --------------------------

	.type		.nv.reservedSmem.offset0,@object
	.size		.nv.reservedSmem.offset0,0x4
